	.headerflags	@"EF_CUDA_TEXMODE_UNIFIED EF_CUDA_64BIT_ADDRESS EF_CUDA_ACCELERATORS EF_CUDA_SM90 EF_CUDA_VIRTUAL_SM(EF_CUDA_SM90)"
	.elftype	@"ET_EXEC"


//--------------------- .nv.info                  --------------------------
	.section	.nv.info,"",@"SHT_CUDA_INFO"
	.align	4


	//----- nvinfo : EIATTR_REGCOUNT
	.align		4
        /*0000*/ 	.byte	0x04, 0x2f
        /*0002*/ 	.short	(.L_1 - .L_0)
	.align		4
.L_0:
        /*0004*/ 	.word	index@(triton_poi_fused_convolution_22)
        /*0008*/ 	.word	0x0000000a


	//----- nvinfo : EIATTR_MIN_STACK_SIZE
	.align		4
.L_1:
        /*000c*/ 	.byte	0x04, 0x12
        /*000e*/ 	.short	(.L_3 - .L_2)
	.align		4
.L_2:
        /*0010*/ 	.word	index@(triton_poi_fused_convolution_22)
        /*0014*/ 	.word	0x00000000


	//----- nvinfo : EIATTR_FRAME_SIZE
	.align		4
.L_3:
        /*0018*/ 	.byte	0x04, 0x11
        /*001a*/ 	.short	(.L_5 - .L_4)
	.align		4
.L_4:
        /*001c*/ 	.word	index@(triton_poi_fused_convolution_22)
        /*0020*/ 	.word	0x00000000


	//----- nvinfo : EIATTR_MIN_STACK_SIZE
	.align		4
.L_5:
        /*0024*/ 	.byte	0x04, 0x12
        /*0026*/ 	.short	(.L_7 - .L_6)
	.align		4
.L_6:
        /*0028*/ 	.word	index@(triton_poi_fused_convolution_22)
        /*002c*/ 	.word	0x00000000
.L_7:


//--------------------- .nv.info.triton_poi_fused_convolution_22 --------------------------
	.section	.nv.info.triton_poi_fused_convolution_22,"",@"SHT_CUDA_INFO"
	.sectionflags	@""
	.align	4


	//----- nvinfo : EIATTR_CUDA_API_VERSION
	.align		4
        /*0000*/ 	.byte	0x04, 0x37
        /*0002*/ 	.short	(.L_9 - .L_8)
.L_8:
        /*0004*/ 	.word	0x0000007c


	//----- nvinfo : EIATTR_KPARAM_INFO
	.align		4
.L_9:
        /*0008*/ 	.byte	0x04, 0x17
        /*000a*/ 	.short	(.L_11 - .L_10)
.L_10:
        /*000c*/ 	.word	0x00000000
        /*0010*/ 	.short	0x0002
        /*0012*/ 	.short	0x0010
        /*0014*/ 	.byte	0x00, 0xf0, 0x11, 0x00


	//----- nvinfo : EIATTR_KPARAM_INFO
	.align		4
.L_11:
        /*0018*/ 	.byte	0x04, 0x17
        /*001a*/ 	.short	(.L_13 - .L_12)
.L_12:
        /*001c*/ 	.word	0x00000000
        /*0020*/ 	.short	0x0001
        /*0022*/ 	.short	0x0008
        /*0024*/ 	.byte	0x00, 0xf4, 0x21, 0x00


	//----- nvinfo : EIATTR_KPARAM_INFO
	.align		4
.L_13:
        /*0028*/ 	.byte	0x04, 0x17
        /*002a*/ 	.short	(.L_15 - .L_14)
.L_14:
        /*002c*/ 	.word	0x00000000
        /*0030*/ 	.short	0x0000
        /*0032*/ 	.short	0x0000
        /*0034*/ 	.byte	0x00, 0xf4, 0x21, 0x00


	//----- nvinfo : EIATTR_SPARSE_MMA_MASK
	.align		4
.L_15:
        /*0038*/ 	.byte	0x03, 0x50
        /*003a*/ 	.short	0x0000


	//----- nvinfo : EIATTR_MAXREG_COUNT
	.align		4
        /*003c*/ 	.byte	0x03, 0x1b
        /*003e*/ 	.short	0x00ff


	//----- nvinfo : EIATTR_EXIT_INSTR_OFFSETS
	.align		4
        /*0040*/ 	.byte	0x04, 0x1c
        /*0042*/ 	.short	(.L_17 - .L_16)


	//   ....[0]....
.L_16:
        /*0044*/ 	.word	0x00000100


	//   ....[1]....
        /*0048*/ 	.word	0x00000120


	//----- nvinfo : EIATTR_REQNTID
	.align		4
.L_17:
        /*004c*/ 	.byte	0x04, 0x10
        /*004e*/ 	.short	(.L_19 - .L_18)
.L_18:
        /*0050*/ 	.word	0x00000020
        /*0054*/ 	.word	0x00000001
        /*0058*/ 	.word	0x00000001


	//----- nvinfo : EIATTR_CBANK_PARAM_SIZE
	.align		4
.L_19:
        /*005c*/ 	.byte	0x03, 0x19
        /*005e*/ 	.short	0x0014


	//----- nvinfo : EIATTR_PARAM_CBANK
	.align		4
        /*0060*/ 	.byte	0x04, 0x0a
        /*0062*/ 	.short	(.L_21 - .L_20)
	.align		4
.L_20:
        /*0064*/ 	.word	index@(.nv.constant0.triton_poi_fused_convolution_22)
        /*0068*/ 	.short	0x0210
        /*006a*/ 	.short	0x0014


	//----- nvinfo : EIATTR_SW_WAR
	.align		4
.L_21:
        /*006c*/ 	.byte	0x04, 0x36
        /*006e*/ 	.short	(.L_23 - .L_22)
.L_22:
        /*0070*/ 	.word	0x00000008
.L_23:


//--------------------- .nv.callgraph             --------------------------
	.section	.nv.callgraph,"",@"SHT_CUDA_CALLGRAPH"
	.align	4
	.sectionentsize	8
	.align		4
        /*0000*/ 	.word	0x00000000
	.align		4
        /*0004*/ 	.word	0xffffffff
	.align		4
        /*0008*/ 	.word	0x00000000
	.align		4
        /*000c*/ 	.word	0xfffffffe
	.align		4
        /*0010*/ 	.word	0x00000000
	.align		4
        /*0014*/ 	.word	0xfffffffd
	.align		4
        /*0018*/ 	.word	0x00000000
	.align		4
        /*001c*/ 	.word	0xfffffffc


//--------------------- .text.triton_poi_fused_convolution_22 --------------------------
	.section	.text.triton_poi_fused_convolution_22,"ax",@progbits
	.align	128
        .global         triton_poi_fused_convolution_22
        .type           triton_poi_fused_convolution_22,@function
        .size           triton_poi_fused_convolution_22,(.L_x_1 - triton_poi_fused_convolution_22)
        .other          triton_poi_fused_convolution_22,@"STO_CUDA_ENTRY STV_DEFAULT"
triton_poi_fused_convolution_22:
.text.triton_poi_fused_convolution_22:
[----:B------:R-:W0:Y:S02]  /*0000*/  LDC R1, c[0x0][0x28] ;  /* 0x00000a00ff017b82 */ /* 0x000e240000000800 */
[----:B------:R-:W1:Y:S01]  /*0010*/  S2R R0, SR_TID.X ;  /* 0x0000000000007919 */ /* 0x000e620000002100 */
[----:B------:R-:W2:Y:S01]  /*0020*/  LDC.64 R2, c[0x0][0x210] ;  /* 0x00008400ff027b82 */ /* 0x000ea20000000a00 */
[----:B------:R-:W-:Y:S01]  /*0030*/  ULDC.64 UR4, c[0x0][0x208] ;  /* 0x0000820000047ab9 */ /* 0x000fe20000000a00 */
[----:B------:R-:W3:Y:S06]  /*0040*/  S2R R7, SR_CTAID.X ;  /* 0x0000000000077919 */ /* 0x000eec0000002500 */
[----:B------:R-:W4:Y:S01]  /*0050*/  LDC.64 R4, c[0x0][0x218] ;  /* 0x00008600ff047b82 */ /* 0x000f220000000a00 */
[----:B-1----:R-:W-:Y:S01]  /*0060*/  SHF.L.U32 R0, R0, 0x1, RZ ;  /* 0x0000000100007819 */ /* 0x002fe200000006ff */
[----:B----4-:R-:W4:Y:S03]  /*0070*/  LDG.E R4, desc[UR4][R4.64] ;  /* 0x0000000404047981 */ /* 0x010f26000c1e1900 */
[----:B------:R-:W-:-:S04]  /*0080*/  LOP3.LUT R0, R0, 0x3e, RZ, 0xc0, !PT ;  /* 0x0000003e00007812 */ /* 0x000fc800078ec0ff */
[----:B---3--:R-:W-:-:S04]  /*0090*/  LEA R7, R7, R0, 0x6 ;  /* 0x0000000007077211 */ /* 0x008fc800078e30ff */
[C---:B------:R-:W-:Y:S01]  /*00a0*/  ISETP.GE.AND P0, PT, R7.reuse, 0x40, PT ;  /* 0x000000400700780c */ /* 0x040fe20003f06270 */
[----:B--2---:R-:W-:Y:S01]  /*00b0*/  IMAD.WIDE R2, R7, 0x4, R2 ;  /* 0x0000000407027825 */ /* 0x004fe200078e0202 */
[----:B------:R-:W-:-:S11]  /*00c0*/  CS2R R6, SRZ ;  /* 0x0000000000067805 */ /* 0x000fd6000001ff00 */
[----:B------:R-:W4:Y:S02]  /*00d0*/  @!P0 LDG.E.64 R6, desc[UR4][R2.64] ;  /* 0x0000000402068981 */ /* 0x000f24000c1e1b00 */
[C---:B----4-:R-:W-:Y:S01]  /*00e0*/  FADD R6, R4.reuse, R6 ;  /* 0x0000000604067221 */ /* 0x050fe20000000000 */
[----:B------:R-:W-:Y:S01]  /*00f0*/  FADD R7, R4, R7 ;  /* 0x0000000704077221 */ /* 0x000fe20000000000 */
[----:B------:R-:W-:Y:S06]  /*0100*/  @P0 EXIT ;  /* 0x000000000000094d */ /* 0x000fec0003800000 */
[----:B------:R-:W-:Y:S01]  /*0110*/  STG.E.64 desc[UR4][R2.64], R6 ;  /* 0x0000000602007986 */ /* 0x000fe2000c101b04 */
[----:B------:R-:W-:Y:S05]  /*0120*/  EXIT ;  /* 0x000000000000794d */ /* 0x000fea0003800000 */
.L_x_0:
[----:B------:R-:W-:-:S00]  /*0130*/  BRA `(.L_x_0) ;  /* 0xfffffffc00fc7947 */ /* 0x000fc0000383ffff */
[----:B------:R-:W-:-:S00]  /*0140*/  NOP ;  /* 0x0000000000007918 */ /* 0x000fc00000000000 */
        /* <DEDUP_REMOVED lines=11> */
.L_x_1:


//--------------------- .nv.constant0.triton_poi_fused_convolution_22 --------------------------
	.section	.nv.constant0.triton_poi_fused_convolution_22,"a",@progbits
	.sectionflags	@""
	.align	4
.nv.constant0.triton_poi_fused_convolution_22:
	.zero		548
